//
// Generated by NVIDIA NVVM Compiler
//
// Compiler Build ID: CL-36424714
// Cuda compilation tools, release 13.0, V13.0.88
// Based on NVVM 20.0.0
//

.version 9.0
.target sm_100
.address_size 64

	// .globl	_Z11helloKerneli
.extern .func  (.param .b32 func_retval0) vprintf
(
	.param .b64 vprintf_param_0,
	.param .b64 vprintf_param_1
)
;
.global .align 1 .b8 $str[48] = {116, 104, 114, 101, 97, 100, 32, 37, 100, 32, 111, 102, 32, 98, 108, 111, 99, 107, 32, 37, 100, 32, 40, 100, 105, 109, 58, 32, 37, 100, 41, 58, 32, 105, 116, 101, 114, 32, 37, 100, 32, 111, 102, 32, 37, 100, 10};

.visible .entry _Z11helloKerneli(
	.param .u32 _Z11helloKerneli_param_0
)
{
	.local .align 8 .b8 	__local_depot0[24];
	.reg .b64 	%SP;
	.reg .b64 	%SPL;
	.reg .pred 	%p<2>;
	.reg .b32 	%r<8>;
	.reg .b64 	%rd<5>;

	mov.u64 	%SPL, __local_depot0;
	cvta.local.u64 	%SP, %SPL;
	ld.param.u32 	%r5, [_Z11helloKerneli_param_0];
	mov.u32 	%r1, %tid.x;
	mov.u32 	%r2, %ctaid.x;
	mov.u32 	%r3, %ntid.x;
	mad.lo.s32 	%r4, %r2, %r3, %r1;
	setp.ge.s32 	%p1, %r4, %r5;
	@%p1 bra 	$L__BB0_2;
	add.u64 	%rd1, %SP, 0;
	add.u64 	%rd2, %SPL, 0;
	st.local.v2.u32 	[%rd2], {%r1, %r2};
	st.local.v2.u32 	[%rd2+8], {%r3, %r4};
	st.local.u32 	[%rd2+16], %r5;
	mov.u64 	%rd3, $str;
	cvta.global.u64 	%rd4, %rd3;
	{ // callseq 0, 0
	.param .b64 param0;
	st.param.b64 	[param0], %rd4;
	.param .b64 param1;
	st.param.b64 	[param1], %rd1;
	.param .b32 retval0;
	call.uni (retval0), 
	vprintf, 
	(
	param0, 
	param1
	);
	ld.param.b32 	%r6, [retval0];
	} // callseq 0
$L__BB0_2:
	ret;

}


// ===== COMPILED SASS (sm_100) =====

	.target	sm_100

	.elftype	@"ET_EXEC"


//--------------------- .note.nv.tkinfo           --------------------------
	.section	.note.nv.tkinfo,"",@"SHT_NOTE"
	.sectionflags	@"SHF_NOTE_NV_TKINFO"
	.tkinfo
        /*0018*/ 	.word	0x00000002
        /*0030*/ 	.string	""
        /*0030*/ 	.string	"ptxas"
        /*0030*/ 	.string	"Cuda compilation tools, release 13.0, V13.0.88"
        /*0030*/ 	.string	"Build cuda_13.0.r13.0/compiler.36424714_0"
        /*0030*/ 	.string	"-arch sm_100 -m 64 "



//--------------------- .note.nv.cuinfo           --------------------------
	.section	.note.nv.cuinfo,"",@"SHT_NOTE"
	.sectionflags	@"SHF_NOTE_NV_CUINFO"
        /*0018*/ 	.short	0x0002
        /*001a*/ 	.short	0x0064
        /*001c*/ 	.short	0x0082
	.zero		2


//--------------------- .nv.info                  --------------------------
	.section	.nv.info,"",@"SHT_CUDA_INFO"
	.align	4


	//----- nvinfo : EIATTR_REGCOUNT
	.align		4
        /*0000*/ 	.byte	0x04, 0x2f
        /*0002*/ 	.short	(.L_2 - .L_1)
	.align		4
.L_1:
        /*0004*/ 	.word	index@(_Z11helloKerneli)
        /*0008*/ 	.word	0x00000018


	//----- nvinfo : EIATTR_FRAME_SIZE
	.align		4
.L_2:
        /*000c*/ 	.byte	0x04, 0x11
        /*000e*/ 	.short	(.L_4 - .L_3)
	.align		4
.L_3:
        /*0010*/ 	.word	index@(_Z11helloKerneli)
        /*0014*/ 	.word	0x00000018


	//----- nvinfo : EIATTR_MIN_STACK_SIZE
	.align		4
.L_4:
        /*0018*/ 	.byte	0x04, 0x12
        /*001a*/ 	.short	(.L_6 - .L_5)
	.align		4
.L_5:
        /*001c*/ 	.word	index@(_Z11helloKerneli)
        /*0020*/ 	.word	0x00000018
.L_6:


//--------------------- .nv.compat                --------------------------
	.section	.nv.compat,"",@"SHT_CUDA_COMPAT_INFO"
	.align	4
        /*0000*/ 	.byte	0x02, 0x09, 0x00, 0x00, 0x02, 0x02, 0x01, 0x00, 0x02, 0x05, 0x05, 0x00, 0x03, 0x07, 0x01, 0x01
        /*0010*/ 	.byte	0x02, 0x03, 0x00, 0x00, 0x02, 0x06, 0x01, 0x00, 0x04, 0x0b, 0x08, 0x00, 0x09, 0x00, 0x00, 0x00
        /*0020*/ 	.byte	0x00, 0x00, 0x00, 0x00


//--------------------- .nv.info._Z11helloKerneli --------------------------
	.section	.nv.info._Z11helloKerneli,"",@"SHT_CUDA_INFO"
	.sectionflags	@""
	.align	4


	//----- nvinfo : EIATTR_CUDA_API_VERSION
	.align		4
        /*0000*/ 	.byte	0x04, 0x37
        /*0002*/ 	.short	(.L_8 - .L_7)
.L_7:
        /*0004*/ 	.word	0x00000082


	//----- nvinfo : EIATTR_KPARAM_INFO
	.align		4
.L_8:
        /*0008*/ 	.byte	0x04, 0x17
        /*000a*/ 	.short	(.L_10 - .L_9)
.L_9:
        /*000c*/ 	.word	0x00000000
        /*0010*/ 	.short	0x0000
        /*0012*/ 	.short	0x0000
        /*0014*/ 	.byte	0x00, 0xf0, 0x11, 0x00


	//----- nvinfo : EIATTR_SPARSE_MMA_MASK
	.align		4
.L_10:
        /*0018*/ 	.byte	0x03, 0x50
        /*001a*/ 	.short	0x0000


	//----- nvinfo : EIATTR_MAXREG_COUNT
	.align		4
        /*001c*/ 	.byte	0x03, 0x1b
        /*001e*/ 	.short	0x00ff


	//----- nvinfo : EIATTR_EXTERNS
	.align		4
        /*0020*/ 	.byte	0x04, 0x0f
        /*0022*/ 	.short	(.L_12 - .L_11)


	//   ....[0]....
	.align		4
.L_11:
        /*0024*/ 	.word	index@(vprintf)


	//----- nvinfo : EIATTR_MERCURY_ISA_VERSION
	.align		4
.L_12:
        /*0028*/ 	.byte	0x03, 0x5f
        /*002a*/ 	.short	0x0101


	//----- nvinfo : EIATTR_VRC_CTA_INIT_COUNT
	.align		4
        /*002c*/ 	.byte	0x02, 0x4a
	.zero		1
	.zero		1


	//----- nvinfo : EIATTR_SYSCALL_OFFSETS
	.align		4
        /*0030*/ 	.byte	0x04, 0x46
        /*0032*/ 	.short	(.L_14 - .L_13)


	//   ....[0]....
.L_13:
        /*0034*/ 	.word	0x00000160


	//----- nvinfo : EIATTR_EXIT_INSTR_OFFSETS
	.align		4
.L_14:
        /*0038*/ 	.byte	0x04, 0x1c
        /*003a*/ 	.short	(.L_16 - .L_15)


	//   ....[0]....
.L_15:
        /*003c*/ 	.word	0x000000c0


	//   ....[1]....
        /*0040*/ 	.word	0x00000170


	//----- nvinfo : EIATTR_CRS_STACK_SIZE
	.align		4
.L_16:
        /*0044*/ 	.byte	0x04, 0x1e
        /*0046*/ 	.short	(.L_18 - .L_17)
.L_17:
        /*0048*/ 	.word	0x00000000


	//----- nvinfo : EIATTR_CBANK_PARAM_SIZE
	.align		4
.L_18:
        /*004c*/ 	.byte	0x03, 0x19
        /*004e*/ 	.short	0x0004


	//----- nvinfo : EIATTR_PARAM_CBANK
	.align		4
        /*0050*/ 	.byte	0x04, 0x0a
        /*0052*/ 	.short	(.L_20 - .L_19)
	.align		4
.L_19:
        /*0054*/ 	.word	index@(.nv.constant0._Z11helloKerneli)
        /*0058*/ 	.short	0x0380
        /*005a*/ 	.short	0x0004


	//----- nvinfo : EIATTR_SW_WAR
	.align		4
.L_20:
        /*005c*/ 	.byte	0x04, 0x36
        /*005e*/ 	.short	(.L_22 - .L_21)
.L_21:
        /*0060*/ 	.word	0x00000008
.L_22:


//--------------------- .nv.callgraph             --------------------------
	.section	.nv.callgraph,"",@"SHT_CUDA_CALLGRAPH"
	.align	4
	.sectionentsize	8
	.align		4
        /*0000*/ 	.word	0x00000000
	.align		4
        /*0004*/ 	.word	0xffffffff
	.align		4
        /*0008*/ 	.word	index@(_Z11helloKerneli)
	.align		4
        /*000c*/ 	.word	index@(vprintf)
	.align		4
        /*0010*/ 	.word	0x00000000
	.align		4
        /*0014*/ 	.word	0xfffffffe
	.align		4
        /*0018*/ 	.word	0x00000000
	.align		4
        /*001c*/ 	.word	0xfffffffd
	.align		4
        /*0020*/ 	.word	0x00000000
	.align		4
        /*0024*/ 	.word	0xfffffffc


//--------------------- .nv.constant4             --------------------------
	.section	.nv.constant4,"a",@progbits
	.align	8
	.align		8
.nv.constant4:
        /*0000*/ 	.dword	vprintf
	.align		8
        /*0008*/ 	.dword	$str


//--------------------- .text._Z11helloKerneli    --------------------------
	.section	.text._Z11helloKerneli,"ax",@progbits
	.align	128
        .global         _Z11helloKerneli
        .type           _Z11helloKerneli,@function
        .size           _Z11helloKerneli,(.L_x_2 - _Z11helloKerneli)
        .other          _Z11helloKerneli,@"STO_CUDA_ENTRY STV_DEFAULT"
_Z11helloKerneli:
.text._Z11helloKerneli:
[----:B------:R-:W0:Y:S01]  /*0000*/  LDC R1, c[0x0][0x37c] ;  /* 0x0000df00ff017b82 */ /* 0x000e220000000800 */
[----:B------:R-:W1:Y:S01]  /*0010*/  S2R R8, SR_TID.X ;  /* 0x0000000000087919 */ /* 0x000e620000002100 */
[----:B------:R-:W2:Y:S06]  /*0020*/  LDCU UR5, c[0x0][0x2fc] ;  /* 0x00005f80ff0577ac */ /* 0x000eac0008000800 */
[----:B------:R-:W1:Y:S01]  /*0030*/  LDC R10, c[0x0][0x360] ;  /* 0x0000d800ff0a7b82 */ /* 0x000e620000000800 */
[----:B0-----:R-:W-:Y:S01]  /*0040*/  VIADD R1, R1, 0xffffffe8 ;  /* 0xffffffe801017836 */ /* 0x001fe20000000000 */
[----:B------:R-:W1:Y:S01]  /*0050*/  S2R R9, SR_CTAID.X ;  /* 0x0000000000097919 */ /* 0x000e620000002500 */
[----:B------:R-:W0:Y:S05]  /*0060*/  LDCU UR4, c[0x0][0x2f8] ;  /* 0x00005f00ff0477ac */ /* 0x000e2a0008000800 */
[----:B------:R-:W3:Y:S01]  /*0070*/  LDC R12, c[0x0][0x380] ;  /* 0x0000e000ff0c7b82 */ /* 0x000ee20000000800 */
[----:B0-----:R-:W-:-:S05]  /*0080*/  IADD3 R6, P1, PT, R1, UR4, RZ ;  /* 0x0000000401067c10 */ /* 0x001fca000ff3e0ff */
[----:B--2---:R-:W-:Y:S02]  /*0090*/  IMAD.X R7, RZ, RZ, UR5, P1 ;  /* 0x00000005ff077e24 */ /* 0x004fe400088e06ff */
[----:B-1----:R-:W-:-:S05]  /*00a0*/  IMAD R11, R9, R10, R8 ;  /* 0x0000000a090b7224 */ /* 0x002fca00078e0208 */
[----:B---3--:R-:W-:-:S13]  /*00b0*/  ISETP.GE.AND P0, PT, R11, R12, PT ;  /* 0x0000000c0b00720c */ /* 0x008fda0003f06270 */
[----:B------:R-:W-:Y:S05]  /*00c0*/  @P0 EXIT ;  /* 0x000000000000094d */ /* 0x000fea0003800000 */
[----:B------:R-:W-:Y:S01]  /*00d0*/  MOV R0, 0x0 ;  /* 0x0000000000007802 */ /* 0x000fe20000000f00 */
[----:B------:R0:W-:Y:S01]  /*00e0*/  STL.64 [R1], R8 ;  /* 0x0000000801007387 */ /* 0x0001e20000100a00 */
[----:B------:R-:W1:Y:S02]  /*00f0*/  LDCU.64 UR4, c[0x4][0x8] ;  /* 0x01000100ff0477ac */ /* 0x000e640008000a00 */
[----:B------:R0:W2:Y:S01]  /*0100*/  LDC.64 R2, c[0x4][R0] ;  /* 0x0100000000027b82 */ /* 0x0000a20000000a00 */
[----:B------:R0:W-:Y:S04]  /*0110*/  STL.64 [R1+0x8], R10 ;  /* 0x0000080a01007387 */ /* 0x0001e80000100a00 */
[----:B------:R0:W-:Y:S01]  /*0120*/  STL [R1+0x10], R12 ;  /* 0x0000100c01007387 */ /* 0x0001e20000100800 */
[----:B-1----:R-:W-:Y:S01]  /*0130*/  MOV R4, UR4 ;  /* 0x0000000400047c02 */ /* 0x002fe20008000f00 */
[----:B0-----:R-:W-:-:S07]  /*0140*/  IMAD.U32 R5, RZ, RZ, UR5 ;  /* 0x00000005ff057e24 */ /* 0x001fce000f8e00ff */
[----:B------:R-:W-:-:S07]  /*0150*/  LEPC R20, `(.L_x_0) ;  /* 0x000000001014794e */ /* 0x000fce0000000000 */
[----:B--2---:R-:W-:Y:S05]  /*0160*/  CALL.ABS.NOINC R2 ;  /* 0x0000000002007343 */ /* 0x004fea0003c00000 */
.L_x_0:
[----:B------:R-:W-:Y:S05]  /*0170*/  EXIT ;  /* 0x000000000000794d */ /* 0x000fea0003800000 */
.L_x_1:
[----:B------:R-:W-:-:S00]  /*0180*/  BRA `(.L_x_1) ;  /* 0xfffffffc00fc7947 */ /* 0x000fc0000383ffff */
[----:B------:R-:W-:-:S00]  /*0190*/  NOP ;  /* 0x0000000000007918 */ /* 0x000fc00000000000 */
        /* <DEDUP_REMOVED lines=14> */
.L_x_2:


//--------------------- .nv.global.init           --------------------------
	.section	.nv.global.init,"aw",@progbits
.nv.global.init:
	.type		$str,@object
	.size		$str,(.L_0 - $str)
$str:
        /*0000*/ 	.byte	0x74, 0x68, 0x72, 0x65, 0x61, 0x64, 0x20, 0x25, 0x64, 0x20, 0x6f, 0x66, 0x20, 0x62, 0x6c, 0x6f
        /*0010*/ 	.byte	0x63, 0x6b, 0x20, 0x25, 0x64, 0x20, 0x28, 0x64, 0x69, 0x6d, 0x3a, 0x20, 0x25, 0x64, 0x29, 0x3a
        /*0020*/ 	.byte	0x20, 0x69, 0x74, 0x65, 0x72, 0x20, 0x25, 0x64, 0x20, 0x6f, 0x66, 0x20, 0x25, 0x64, 0x0a, 0x00
.L_0:


//--------------------- .nv.shared.reserved.0     --------------------------
	.section	.nv.shared.reserved.0,"aw",@nobits
	.weak		__nv_reservedSMEM_offset_0_alias
	.size		__nv_reservedSMEM_offset_0_alias, 0, 64
	.other		__nv_reservedSMEM_offset_0_alias,@"STO_CUDA_RESERVED_SHARED STV_DEFAULT"
__nv_reservedSMEM_offset_0_alias:
	.zero		0
	.zero		64


//--------------------- .nv.constant0._Z11helloKerneli --------------------------
	.section	.nv.constant0._Z11helloKerneli,"a",@progbits
	.sectionflags	@""
	.align	4
.nv.constant0._Z11helloKerneli:
	.zero		900


//--------------------- SYMBOLS --------------------------

	.type		.nv.reservedSmem.offset0,@object
	.size		.nv.reservedSmem.offset0,0x4
	.type		vprintf,@function
